//
// Generated by NVIDIA NVVM Compiler
//
// Compiler Build ID: CL-36424714
// Cuda compilation tools, release 13.0, V13.0.88
// Based on NVVM 20.0.0
//

.version 9.0
.target sm_100
.address_size 64

	// .globl	_Z8matScalePfS_fii

.visible .entry _Z8matScalePfS_fii(
	.param .u64 .ptr .align 1 _Z8matScalePfS_fii_param_0,
	.param .u64 .ptr .align 1 _Z8matScalePfS_fii_param_1,
	.param .f32 _Z8matScalePfS_fii_param_2,
	.param .u32 _Z8matScalePfS_fii_param_3,
	.param .u32 _Z8matScalePfS_fii_param_4
)
{
	.reg .pred 	%p<4>;
	.reg .b32 	%r<12>;
	.reg .b32 	%f<4>;
	.reg .b64 	%rd<8>;

	ld.param.u64 	%rd1, [_Z8matScalePfS_fii_param_0];
	ld.param.u64 	%rd2, [_Z8matScalePfS_fii_param_1];
	ld.param.f32 	%f1, [_Z8matScalePfS_fii_param_2];
	ld.param.u32 	%r4, [_Z8matScalePfS_fii_param_3];
	ld.param.u32 	%r3, [_Z8matScalePfS_fii_param_4];
	mov.u32 	%r5, %ctaid.y;
	mov.u32 	%r6, %ntid.y;
	mov.u32 	%r7, %tid.y;
	mad.lo.s32 	%r1, %r5, %r6, %r7;
	mov.u32 	%r8, %ctaid.x;
	mov.u32 	%r9, %ntid.x;
	mov.u32 	%r10, %tid.x;
	mad.lo.s32 	%r2, %r8, %r9, %r10;
	setp.ge.s32 	%p1, %r1, %r4;
	setp.ge.s32 	%p2, %r2, %r3;
	or.pred  	%p3, %p1, %p2;
	@%p3 bra 	$L__BB0_2;
	cvta.to.global.u64 	%rd3, %rd1;
	cvta.to.global.u64 	%rd4, %rd2;
	mad.lo.s32 	%r11, %r3, %r1, %r2;
	mul.wide.s32 	%rd5, %r11, 4;
	add.s64 	%rd6, %rd3, %rd5;
	ld.global.f32 	%f2, [%rd6];
	div.rn.f32 	%f3, %f2, %f1;
	add.s64 	%rd7, %rd4, %rd5;
	st.global.f32 	[%rd7], %f3;
$L__BB0_2:
	ret;

}


// ===== COMPILED SASS (sm_100) =====

	.target	sm_100

	.elftype	@"ET_EXEC"


//--------------------- .note.nv.tkinfo           --------------------------
	.section	.note.nv.tkinfo,"",@"SHT_NOTE"
	.sectionflags	@"SHF_NOTE_NV_TKINFO"
	.tkinfo
        /*0018*/ 	.word	0x00000002
        /*0030*/ 	.string	""
        /*0030*/ 	.string	"ptxas"
        /*0030*/ 	.string	"Cuda compilation tools, release 13.0, V13.0.88"
        /*0030*/ 	.string	"Build cuda_13.0.r13.0/compiler.36424714_0"
        /*0030*/ 	.string	"-arch sm_100 -m 64 "



//--------------------- .note.nv.cuinfo           --------------------------
	.section	.note.nv.cuinfo,"",@"SHT_NOTE"
	.sectionflags	@"SHF_NOTE_NV_CUINFO"
        /*0018*/ 	.short	0x0002
        /*001a*/ 	.short	0x0064
        /*001c*/ 	.short	0x0082
	.zero		2


//--------------------- .nv.info                  --------------------------
	.section	.nv.info,"",@"SHT_CUDA_INFO"
	.align	4


	//----- nvinfo : EIATTR_REGCOUNT
	.align		4
        /*0000*/ 	.byte	0x04, 0x2f
        /*0002*/ 	.short	(.L_1 - .L_0)
	.align		4
.L_0:
        /*0004*/ 	.word	index@(_Z8matScalePfS_fii)
        /*0008*/ 	.word	0x00000010


	//----- nvinfo : EIATTR_FRAME_SIZE
	.align		4
.L_1:
        /*000c*/ 	.byte	0x04, 0x11
        /*000e*/ 	.short	(.L_3 - .L_2)
	.align		4
.L_2:
        /*0010*/ 	.word	index@($__internal_0_$__cuda_sm3x_div_rn_noftz_f32_slowpath)
        /*0014*/ 	.word	0x00000000


	//----- nvinfo : EIATTR_FRAME_SIZE
	.align		4
.L_3:
        /*0018*/ 	.byte	0x04, 0x11
        /*001a*/ 	.short	(.L_5 - .L_4)
	.align		4
.L_4:
        /*001c*/ 	.word	index@(_Z8matScalePfS_fii)
        /*0020*/ 	.word	0x00000000


	//----- nvinfo : EIATTR_MIN_STACK_SIZE
	.align		4
.L_5:
        /*0024*/ 	.byte	0x04, 0x12
        /*0026*/ 	.short	(.L_7 - .L_6)
	.align		4
.L_6:
        /*0028*/ 	.word	index@(_Z8matScalePfS_fii)
        /*002c*/ 	.word	0x00000000
.L_7:


//--------------------- .nv.compat                --------------------------
	.section	.nv.compat,"",@"SHT_CUDA_COMPAT_INFO"
	.align	4
        /*0000*/ 	.byte	0x02, 0x09, 0x00, 0x00, 0x02, 0x02, 0x01, 0x00, 0x02, 0x05, 0x05, 0x00, 0x03, 0x07, 0x01, 0x01
        /*0010*/ 	.byte	0x02, 0x03, 0x00, 0x00, 0x02, 0x06, 0x01, 0x00, 0x04, 0x0b, 0x08, 0x00, 0x01, 0x00, 0x00, 0x00
        /*0020*/ 	.byte	0x00, 0x00, 0x00, 0x00


//--------------------- .nv.info._Z8matScalePfS_fii --------------------------
	.section	.nv.info._Z8matScalePfS_fii,"",@"SHT_CUDA_INFO"
	.sectionflags	@""
	.align	4


	//----- nvinfo : EIATTR_CUDA_API_VERSION
	.align		4
        /*0000*/ 	.byte	0x04, 0x37
        /*0002*/ 	.short	(.L_9 - .L_8)
.L_8:
        /*0004*/ 	.word	0x00000082


	//----- nvinfo : EIATTR_KPARAM_INFO
	.align		4
.L_9:
        /*0008*/ 	.byte	0x04, 0x17
        /*000a*/ 	.short	(.L_11 - .L_10)
.L_10:
        /*000c*/ 	.word	0x00000000
        /*0010*/ 	.short	0x0004
        /*0012*/ 	.short	0x0018
        /*0014*/ 	.byte	0x00, 0xf0, 0x11, 0x00


	//----- nvinfo : EIATTR_KPARAM_INFO
	.align		4
.L_11:
        /*0018*/ 	.byte	0x04, 0x17
        /*001a*/ 	.short	(.L_13 - .L_12)
.L_12:
        /*001c*/ 	.word	0x00000000
        /*0020*/ 	.short	0x0003
        /*0022*/ 	.short	0x0014
        /*0024*/ 	.byte	0x00, 0xf0, 0x11, 0x00


	//----- nvinfo : EIATTR_KPARAM_INFO
	.align		4
.L_13:
        /*0028*/ 	.byte	0x04, 0x17
        /*002a*/ 	.short	(.L_15 - .L_14)
.L_14:
        /*002c*/ 	.word	0x00000000
        /*0030*/ 	.short	0x0002
        /*0032*/ 	.short	0x0010
        /*0034*/ 	.byte	0x00, 0xf0, 0x11, 0x00


	//----- nvinfo : EIATTR_KPARAM_INFO
	.align		4
.L_15:
        /*0038*/ 	.byte	0x04, 0x17
        /*003a*/ 	.short	(.L_17 - .L_16)
.L_16:
        /*003c*/ 	.word	0x00000000
        /*0040*/ 	.short	0x0001
        /*0042*/ 	.short	0x0008
        /*0044*/ 	.byte	0x00, 0xf5, 0x21, 0x00


	//----- nvinfo : EIATTR_KPARAM_INFO
	.align		4
.L_17:
        /*0048*/ 	.byte	0x04, 0x17
        /*004a*/ 	.short	(.L_19 - .L_18)
.L_18:
        /*004c*/ 	.word	0x00000000
        /*0050*/ 	.short	0x0000
        /*0052*/ 	.short	0x0000
        /*0054*/ 	.byte	0x00, 0xf5, 0x21, 0x00


	//----- nvinfo : EIATTR_SPARSE_MMA_MASK
	.align		4
.L_19:
        /*0058*/ 	.byte	0x03, 0x50
        /*005a*/ 	.short	0x0000


	//----- nvinfo : EIATTR_MAXREG_COUNT
	.align		4
        /*005c*/ 	.byte	0x03, 0x1b
        /*005e*/ 	.short	0x00ff


	//----- nvinfo : EIATTR_MERCURY_ISA_VERSION
	.align		4
        /*0060*/ 	.byte	0x03, 0x5f
        /*0062*/ 	.short	0x0101


	//----- nvinfo : EIATTR_VRC_CTA_INIT_COUNT
	.align		4
        /*0064*/ 	.byte	0x02, 0x4a
	.zero		1
	.zero		1


	//----- nvinfo : EIATTR_EXIT_INSTR_OFFSETS
	.align		4
        /*0068*/ 	.byte	0x04, 0x1c
        /*006a*/ 	.short	(.L_21 - .L_20)


	//   ....[0]....
.L_20:
        /*006c*/ 	.word	0x000000d0


	//   ....[1]....
        /*0070*/ 	.word	0x00000240


	//----- nvinfo : EIATTR_CRS_STACK_SIZE
	.align		4
.L_21:
        /*0074*/ 	.byte	0x04, 0x1e
        /*0076*/ 	.short	(.L_23 - .L_22)
.L_22:
        /*0078*/ 	.word	0x00000000


	//----- nvinfo : EIATTR_CBANK_PARAM_SIZE
	.align		4
.L_23:
        /*007c*/ 	.byte	0x03, 0x19
        /*007e*/ 	.short	0x001c


	//----- nvinfo : EIATTR_PARAM_CBANK
	.align		4
        /*0080*/ 	.byte	0x04, 0x0a
        /*0082*/ 	.short	(.L_25 - .L_24)
	.align		4
.L_24:
        /*0084*/ 	.word	index@(.nv.constant0._Z8matScalePfS_fii)
        /*0088*/ 	.short	0x0380
        /*008a*/ 	.short	0x001c


	//----- nvinfo : EIATTR_SW_WAR
	.align		4
.L_25:
        /*008c*/ 	.byte	0x04, 0x36
        /*008e*/ 	.short	(.L_27 - .L_26)
.L_26:
        /*0090*/ 	.word	0x00000008
.L_27:


//--------------------- .nv.callgraph             --------------------------
	.section	.nv.callgraph,"",@"SHT_CUDA_CALLGRAPH"
	.align	4
	.sectionentsize	8
	.align		4
        /*0000*/ 	.word	0x00000000
	.align		4
        /*0004*/ 	.word	0xffffffff
	.align		4
        /*0008*/ 	.word	0x00000000
	.align		4
        /*000c*/ 	.word	0xfffffffe
	.align		4
        /*0010*/ 	.word	0x00000000
	.align		4
        /*0014*/ 	.word	0xfffffffd
	.align		4
        /*0018*/ 	.word	0x00000000
	.align		4
        /*001c*/ 	.word	0xfffffffc


//--------------------- .text._Z8matScalePfS_fii  --------------------------
	.section	.text._Z8matScalePfS_fii,"ax",@progbits
	.align	128
        .global         _Z8matScalePfS_fii
        .type           _Z8matScalePfS_fii,@function
        .size           _Z8matScalePfS_fii,(.L_x_14 - _Z8matScalePfS_fii)
        .other          _Z8matScalePfS_fii,@"STO_CUDA_ENTRY STV_DEFAULT"
_Z8matScalePfS_fii:
.text._Z8matScalePfS_fii:
[----:B------:R-:W-:Y:S01]  /*0000*/  LDC R1, c[0x0][0x37c] ;  /* 0x0000df00ff017b82 */ /* 0x000fe20000000800 */
[----:B------:R-:W0:Y:S07]  /*0010*/  S2R R0, SR_TID.X ;  /* 0x0000000000007919 */ /* 0x000e2e0000002100 */
[----:B------:R-:W1:Y:S01]  /*0020*/  LDC R2, c[0x0][0x364] ;  /* 0x0000d900ff027b82 */ /* 0x000e620000000800 */
[----:B------:R-:W2:Y:S01]  /*0030*/  LDCU UR6, c[0x0][0x398] ;  /* 0x00007300ff0677ac */ /* 0x000ea20008000800 */
[----:B------:R-:W1:Y:S01]  /*0040*/  S2R R5, SR_TID.Y ;  /* 0x0000000000057919 */ /* 0x000e620000002200 */
[----:B------:R-:W3:Y:S05]  /*0050*/  LDCU UR7, c[0x0][0x394] ;  /* 0x00007280ff0777ac */ /* 0x000eea0008000800 */
[----:B------:R-:W0:Y:S08]  /*0060*/  S2UR UR5, SR_CTAID.X ;  /* 0x00000000000579c3 */ /* 0x000e300000002500 */
[----:B------:R-:W0:Y:S08]  /*0070*/  LDC R3, c[0x0][0x360] ;  /* 0x0000d800ff037b82 */ /* 0x000e300000000800 */
[----:B------:R-:W1:Y:S01]  /*0080*/  S2UR UR4, SR_CTAID.Y ;  /* 0x00000000000479c3 */ /* 0x000e620000002600 */
[----:B0-----:R-:W-:-:S05]  /*0090*/  IMAD R3, R3, UR5, R0 ;  /* 0x0000000503037c24 */ /* 0x001fca000f8e0200 */
[----:B--2---:R-:W-:Y:S01]  /*00a0*/  ISETP.GE.AND P0, PT, R3, UR6, PT ;  /* 0x0000000603007c0c */ /* 0x004fe2000bf06270 */
[----:B-1----:R-:W-:-:S05]  /*00b0*/  IMAD R2, R2, UR4, R5 ;  /* 0x0000000402027c24 */ /* 0x002fca000f8e0205 */
[----:B---3--:R-:W-:-:S13]  /*00c0*/  ISETP.GE.OR P0, PT, R2, UR7, P0 ;  /* 0x0000000702007c0c */ /* 0x008fda0008706670 */
[----:B------:R-:W-:Y:S05]  /*00d0*/  @P0 EXIT ;  /* 0x000000000000094d */ /* 0x000fea0003800000 */
[----:B------:R-:W0:Y:S01]  /*00e0*/  LDC.64 R4, c[0x0][0x380] ;  /* 0x0000e000ff047b82 */ /* 0x000e220000000a00 */
[----:B------:R-:W1:Y:S01]  /*00f0*/  LDCU.64 UR4, c[0x0][0x358] ;  /* 0x00006b00ff0477ac */ /* 0x000e620008000a00 */
[----:B------:R-:W-:-:S06]  /*0100*/  IMAD R2, R2, UR6, R3 ;  /* 0x0000000602027c24 */ /* 0x000fcc000f8e0203 */
[----:B------:R-:W2:Y:S01]  /*0110*/  LDC R9, c[0x0][0x390] ;  /* 0x0000e400ff097b82 */ /* 0x000ea20000000800 */
[----:B0-----:R-:W-:-:S05]  /*0120*/  IMAD.WIDE R4, R2, 0x4, R4 ;  /* 0x0000000402047825 */ /* 0x001fca00078e0204 */
[----:B-1----:R-:W3:Y:S01]  /*0130*/  LDG.E R0, desc[UR4][R4.64] ;  /* 0x0000000404007981 */ /* 0x002ee2000c1e1900 */
[----:B------:R-:W-:Y:S01]  /*0140*/  BSSY.RECONVERGENT B0, `(.L_x_0) ;  /* 0x000000c000007945 */ /* 0x000fe20003800200 */
[----:B--2---:R-:W0:Y:S02]  /*0150*/  MUFU.RCP R3, R9 ;  /* 0x0000000900037308 */ /* 0x004e240000001000 */
[----:B0-----:R-:W-:-:S04]  /*0160*/  FFMA R6, R3, -R9, 1 ;  /* 0x3f80000003067423 */ /* 0x001fc80000000809 */
[----:B------:R-:W-:Y:S02]  /*0170*/  FFMA R3, R3, R6, R3 ;  /* 0x0000000603037223 */ /* 0x000fe40000000003 */
[----:B---3--:R-:W0:Y:S02]  /*0180*/  FCHK P0, R0, R9 ;  /* 0x0000000900007302 */ /* 0x008e240000000000 */
[----:B------:R-:W-:-:S04]  /*0190*/  FFMA R6, R0, R3, RZ ;  /* 0x0000000300067223 */ /* 0x000fc800000000ff */
[----:B------:R-:W-:-:S04]  /*01a0*/  FFMA R7, R6, -R9, R0 ;  /* 0x8000000906077223 */ /* 0x000fc80000000000 */
[----:B------:R-:W-:Y:S01]  /*01b0*/  FFMA R7, R3, R7, R6 ;  /* 0x0000000703077223 */ /* 0x000fe20000000006 */
[----:B0-----:R-:W-:Y:S06]  /*01c0*/  @!P0 BRA `(.L_x_1) ;  /* 0x00000000000c8947 */ /* 0x001fec0003800000 */
[----:B------:R-:W-:-:S07]  /*01d0*/  MOV R4, 0x1f0 ;  /* 0x000001f000047802 */ /* 0x000fce0000000f00 */
[----:B------:R-:W-:Y:S05]  /*01e0*/  CALL.REL.NOINC `($__internal_0_$__cuda_sm3x_div_rn_noftz_f32_slowpath) ;  /* 0x0000000000187944 */ /* 0x000fea0003c00000 */
[----:B------:R-:W-:-:S07]  /*01f0*/  IMAD.MOV.U32 R7, RZ, RZ, R0 ;  /* 0x000000ffff077224 */ /* 0x000fce00078e0000 */
.L_x_1:
[----:B------:R-:W-:Y:S05]  /*0200*/  BSYNC.RECONVERGENT B0 ;  /* 0x0000000000007941 */ /* 0x000fea0003800200 */
.L_x_0:
[----:B------:R-:W0:Y:S02]  /*0210*/  LDC.64 R4, c[0x0][0x388] ;  /* 0x0000e200ff047b82 */ /* 0x000e240000000a00 */
[----:B0-----:R-:W-:-:S05]  /*0220*/  IMAD.WIDE R2, R2, 0x4, R4 ;  /* 0x0000000402027825 */ /* 0x001fca00078e0204 */
[----:B------:R-:W-:Y:S01]  /*0230*/  STG.E desc[UR4][R2.64], R7 ;  /* 0x0000000702007986 */ /* 0x000fe2000c101904 */
[----:B------:R-:W-:Y:S05]  /*0240*/  EXIT ;  /* 0x000000000000794d */ /* 0x000fea0003800000 */
        .weak           $__internal_0_$__cuda_sm3x_div_rn_noftz_f32_slowpath
        .type           $__internal_0_$__cuda_sm3x_div_rn_noftz_f32_slowpath,@function
        .size           $__internal_0_$__cuda_sm3x_div_rn_noftz_f32_slowpath,(.L_x_14 - $__internal_0_$__cuda_sm3x_div_rn_noftz_f32_slowpath)
$__internal_0_$__cuda_sm3x_div_rn_noftz_f32_slowpath:
[----:B------:R-:W0:Y:S01]  /*0250*/  LDC R3, c[0x0][0x390] ;  /* 0x0000e400ff037b82 */ /* 0x000e220000000800 */
[--C-:B------:R-:W-:Y:S01]  /*0260*/  SHF.R.U32.HI R5, RZ, 0x17, R0.reuse ;  /* 0x00000017ff057819 */ /* 0x100fe20000011600 */
[----:B------:R-:W1:Y:S01]  /*0270*/  LDCU UR6, c[0x0][0x390] ;  /* 0x00007200ff0677ac */ /* 0x000e620008000800 */
[----:B------:R-:W-:Y:S01]  /*0280*/  BSSY.RECONVERGENT B1, `(.L_x_2) ;  /* 0x0000064000017945 */ /* 0x000fe20003800200 */
[----:B------:R-:W-:Y:S01]  /*0290*/  IMAD.MOV.U32 R7, RZ, RZ, R0 ;  /* 0x000000ffff077224 */ /* 0x000fe200078e0000 */
[----:B------:R-:W-:-:S05]  /*02a0*/  LOP3.LUT R5, R5, 0xff, RZ, 0xc0, !PT ;  /* 0x000000ff05057812 */ /* 0x000fca00078ec0ff */
[----:B------:R-:W-:Y:S02]  /*02b0*/  VIADD R10, R5, 0xffffffff ;  /* 0xffffffff050a7836 */ /* 0x000fe40000000000 */
[----:B-1----:R-:W-:Y:S01]  /*02c0*/  IMAD.U32 R8, RZ, RZ, UR6 ;  /* 0x00000006ff087e24 */ /* 0x002fe2000f8e00ff */
[----:B0-----:R-:W-:-:S04]  /*02d0*/  SHF.R.U32.HI R6, RZ, 0x17, R3 ;  /* 0x00000017ff067819 */ /* 0x001fc80000011603 */
[----:B------:R-:W-:-:S05]  /*02e0*/  LOP3.LUT R6, R6, 0xff, RZ, 0xc0, !PT ;  /* 0x000000ff06067812 */ /* 0x000fca00078ec0ff */
[----:B------:R-:W-:-:S05]  /*02f0*/  VIADD R11, R6, 0xffffffff ;  /* 0xffffffff060b7836 */ /* 0x000fca0000000000 */
[----:B------:R-:W-:-:S04]  /*0300*/  ISETP.GT.U32.AND P0, PT, R11, 0xfd, PT ;  /* 0x000000fd0b00780c */ /* 0x000fc80003f04070 */
[----:B------:R-:W-:-:S13]  /*0310*/  ISETP.GT.U32.OR P0, PT, R10, 0xfd, P0 ;  /* 0x000000fd0a00780c */ /* 0x000fda0000704470 */
[----:B------:R-:W-:Y:S01]  /*0320*/  @!P0 IMAD.MOV.U32 R9, RZ, RZ, RZ ;  /* 0x000000ffff098224 */ /* 0x000fe200078e00ff */
[----:B------:R-:W-:Y:S06]  /*0330*/  @!P0 BRA `(.L_x_3) ;  /* 0x00000000005c8947 */ /* 0x000fec0003800000 */
[----:B------:R-:W-:Y:S02]  /*0340*/  FSETP.GTU.FTZ.AND P1, PT, |R3|, +INF , PT ;  /* 0x7f8000000300780b */ /* 0x000fe40003f3c200 */
[----:B------:R-:W-:-:S04]  /*0350*/  FSETP.GTU.FTZ.AND P0, PT, |R0|, +INF , PT ;  /* 0x7f8000000000780b */ /* 0x000fc80003f1c200 */
[----:B------:R-:W-:-:S13]  /*0360*/  PLOP3.LUT P0, PT, P0, P1, PT, 0xf8, 0x8f ;  /* 0x00000000008f781c */ /* 0x000fda0000703f70 */
[----:B------:R-:W-:Y:S05]  /*0370*/  @P0 BRA `(.L_x_4) ;  /* 0x00000004004c0947 */ /* 0x000fea0003800000 */
[----:B------:R-:W-:-:S13]  /*0380*/  LOP3.LUT P0, RZ, R8, 0x7fffffff, R7, 0xc8, !PT ;  /* 0x7fffffff08ff7812 */ /* 0x000fda000780c807 */
[----:B------:R-:W-:Y:S05]  /*0390*/  @!P0 BRA `(.L_x_5) ;  /* 0x00000004003c8947 */ /* 0x000fea0003800000 */
[C---:B------:R-:W-:Y:S02]  /*03a0*/  FSETP.NEU.FTZ.AND P2, PT, |R0|.reuse, +INF , PT ;  /* 0x7f8000000000780b */ /* 0x040fe40003f5d200 */
[----:B------:R-:W-:Y:S02]  /*03b0*/  FSETP.NEU.FTZ.AND P1, PT, |R3|, +INF , PT ;  /* 0x7f8000000300780b */ /* 0x000fe40003f3d200 */
[----:B------:R-:W-:-:S11]  /*03c0*/  FSETP.NEU.FTZ.AND P0, PT, |R0|, +INF , PT ;  /* 0x7f8000000000780b */ /* 0x000fd60003f1d200 */
[----:B------:R-:W-:Y:S05]  /*03d0*/  @!P1 BRA !P2, `(.L_x_5) ;  /* 0x00000004002c9947 */ /* 0x000fea0005000000 */
[----:B------:R-:W-:-:S04]  /*03e0*/  LOP3.LUT P2, RZ, R7, 0x7fffffff, RZ, 0xc0, !PT ;  /* 0x7fffffff07ff7812 */ /* 0x000fc8000784c0ff */
[----:B------:R-:W-:-:S13]  /*03f0*/  PLOP3.LUT P1, PT, P1, P2, PT, 0x2f, 0xf2 ;  /* 0x0000000000f2781c */ /* 0x000fda0000f24577 */
[----:B------:R-:W-:Y:S05]  /*0400*/  @P1 BRA `(.L_x_6) ;  /* 0x0000000400181947 */ /* 0x000fea0003800000 */
[----:B------:R-:W-:-:S04]  /*0410*/  LOP3.LUT P1, RZ, R8, 0x7fffffff, RZ, 0xc0, !PT ;  /* 0x7fffffff08ff7812 */ /* 0x000fc8000782c0ff */
[----:B------:R-:W-:-:S13]  /*0420*/  PLOP3.LUT P0, PT, P0, P1, PT, 0x2f, 0xf2 ;  /* 0x0000000000f2781c */ /* 0x000fda0000702577 */
[----:B------:R-:W-:Y:S05]  /*0430*/  @P0 BRA `(.L_x_7) ;  /* 0x0000000400000947 */ /* 0x000fea0003800000 */
[----:B------:R-:W-:Y:S02]  /*0440*/  ISETP.GE.AND P0, PT, R10, RZ, PT ;  /* 0x000000ff0a00720c */ /* 0x000fe40003f06270 */
[----:B------:R-:W-:-:S11]  /*0450*/  ISETP.GE.AND P1, PT, R11, RZ, PT ;  /* 0x000000ff0b00720c */ /* 0x000fd60003f26270 */
[----:B------:R-:W-:Y:S02]  /*0460*/  @P0 IMAD.MOV.U32 R9, RZ, RZ, RZ ;  /* 0x000000ffff090224 */ /* 0x000fe400078e00ff */
[----:B------:R-:W-:Y:S01]  /*0470*/  @!P0 FFMA R7, R0, 1.84467440737095516160e+19, RZ ;  /* 0x5f80000000078823 */ /* 0x000fe200000000ff */
[----:B------:R-:W-:Y:S02]  /*0480*/  @!P0 IMAD.MOV.U32 R9, RZ, RZ, -0x40 ;  /* 0xffffffc0ff098424 */ /* 0x000fe400078e00ff */
[----:B------:R-:W-:Y:S02]  /*0490*/  @!P1 FFMA R8, R3, 1.84467440737095516160e+19, RZ ;  /* 0x5f80000003089823 */ /* 0x000fe400000000ff */
[----:B------:R-:W-:-:S07]  /*04a0*/  @!P1 VIADD R9, R9, 0x40 ;  /* 0x0000004009099836 */ /* 0x000fce0000000000 */
.L_x_3:
[----:B------:R-:W-:Y:S01]  /*04b0*/  LEA R3, R6, 0xc0800000, 0x17 ;  /* 0xc080000006037811 */ /* 0x000fe200078eb8ff */
[----:B------:R-:W-:Y:S01]  /*04c0*/  VIADD R5, R5, 0xffffff81 ;  /* 0xffffff8105057836 */ /* 0x000fe20000000000 */
[----:B------:R-:W-:Y:S03]  /*04d0*/  BSSY.RECONVERGENT B2, `(.L_x_8) ;  /* 0x0000035000027945 */ /* 0x000fe60003800200 */
[----:B------:R-:W-:Y:S01]  /*04e0*/  IMAD.IADD R3, R8, 0x1, -R3 ;  /* 0x0000000108037824 */ /* 0x000fe200078e0a03 */
[C---:B------:R-:W-:Y:S01]  /*04f0*/  IADD3 R6, PT, PT, R5.reuse, 0x7f, -R6 ;  /* 0x0000007f05067810 */ /* 0x040fe20007ffe806 */
[----:B------:R-:W-:Y:S02]  /*0500*/  IMAD R0, R5, -0x800000, R7 ;  /* 0xff80000005007824 */ /* 0x000fe400078e0207 */
[----:B------:R-:W0:Y:S01]  /*0510*/  MUFU.RCP R8, R3 ;  /* 0x0000000300087308 */ /* 0x000e220000001000 */
[----:B------:R-:W-:Y:S01]  /*0520*/  FADD.FTZ R11, -R3, -RZ ;  /* 0x800000ff030b7221 */ /* 0x000fe20000010100 */
[----:B------:R-:W-:-:S03]  /*0530*/  IMAD.IADD R6, R6, 0x1, R9 ;  /* 0x0000000106067824 */ /* 0x000fc600078e0209 */
[----:B0-----:R-:W-:-:S04]  /*0540*/  FFMA R13, R8, R11, 1 ;  /* 0x3f800000080d7423 */ /* 0x001fc8000000000b */
[----:B------:R-:W-:-:S04]  /*0550*/  FFMA R10, R8, R13, R8 ;  /* 0x0000000d080a7223 */ /* 0x000fc80000000008 */
[----:B------:R-:W-:-:S04]  /*0560*/  FFMA R7, R0, R10, RZ ;  /* 0x0000000a00077223 */ /* 0x000fc800000000ff */
[----:B------:R-:W-:-:S04]  /*0570*/  FFMA R8, R11, R7, R0 ;  /* 0x000000070b087223 */ /* 0x000fc80000000000 */
[----:B------:R-:W-:-:S04]  /*0580*/  FFMA R7, R10, R8, R7 ;  /* 0x000000080a077223 */ /* 0x000fc80000000007 */
[----:B------:R-:W-:-:S04]  /*0590*/  FFMA R8, R11, R7, R0 ;  /* 0x000000070b087223 */ /* 0x000fc80000000000 */
[----:B------:R-:W-:-:S05]  /*05a0*/  FFMA R0, R10, R8, R7 ;  /* 0x000000080a007223 */ /* 0x000fca0000000007 */
[----:B------:R-:W-:-:S04]  /*05b0*/  SHF.R.U32.HI R3, RZ, 0x17, R0 ;  /* 0x00000017ff037819 */ /* 0x000fc80000011600 */
[----:B------:R-:W-:-:S05]  /*05c0*/  LOP3.LUT R3, R3, 0xff, RZ, 0xc0, !PT ;  /* 0x000000ff03037812 */ /* 0x000fca00078ec0ff */
[----:B------:R-:W-:-:S04]  /*05d0*/  IMAD.IADD R9, R3, 0x1, R6 ;  /* 0x0000000103097824 */ /* 0x000fc800078e0206 */
[----:B------:R-:W-:-:S05]  /*05e0*/  VIADD R3, R9, 0xffffffff ;  /* 0xffffffff09037836 */ /* 0x000fca0000000000 */
[----:B------:R-:W-:-:S13]  /*05f0*/  ISETP.GE.U32.AND P0, PT, R3, 0xfe, PT ;  /* 0x000000fe0300780c */ /* 0x000fda0003f06070 */
[----:B------:R-:W-:Y:S05]  /*0600*/  @!P0 BRA `(.L_x_9) ;  /* 0x0000000000808947 */ /* 0x000fea0003800000 */
[----:B------:R-:W-:-:S13]  /*0610*/  ISETP.GT.AND P0, PT, R9, 0xfe, PT ;  /* 0x000000fe0900780c */ /* 0x000fda0003f04270 */
[----:B------:R-:W-:Y:S05]  /*0620*/  @P0 BRA `(.L_x_10) ;  /* 0x00000000006c0947 */ /* 0x000fea0003800000 */
[----:B------:R-:W-:-:S13]  /*0630*/  ISETP.GE.AND P0, PT, R9, 0x1, PT ;  /* 0x000000010900780c */ /* 0x000fda0003f06270 */
[----:B------:R-:W-:Y:S05]  /*0640*/  @P0 BRA `(.L_x_11) ;  /* 0x0000000000740947 */ /* 0x000fea0003800000 */
[----:B------:R-:W-:Y:S02]  /*0650*/  ISETP.GE.AND P0, PT, R9, -0x18, PT ;  /* 0xffffffe80900780c */ /* 0x000fe40003f06270 */
[----:B------:R-:W-:-:S11]  /*0660*/  LOP3.LUT R0, R0, 0x80000000, RZ, 0xc0, !PT ;  /* 0x8000000000007812 */ /* 0x000fd600078ec0ff */
[----:B------:R-:W-:Y:S05]  /*0670*/  @!P0 BRA `(.L_x_11) ;  /* 0x0000000000688947 */ /* 0x000fea0003800000 */
[CCC-:B------:R-:W-:Y:S01]  /*0680*/  FFMA.RZ R3, R10.reuse, R8.reuse, R7.reuse ;  /* 0x000000080a037223 */ /* 0x1c0fe2000000c007 */
[CCC-:B------:R-:W-:Y:S01]  /*0690*/  FFMA.RM R6, R10.reuse, R8.reuse, R7.reuse ;  /* 0x000000080a067223 */ /* 0x1c0fe20000004007 */
[C---:B------:R-:W-:Y:S02]  /*06a0*/  ISETP.NE.AND P2, PT, R9.reuse, RZ, PT ;  /* 0x000000ff0900720c */ /* 0x040fe40003f45270 */
[----:B------:R-:W-:Y:S02]  /*06b0*/  ISETP.NE.AND P1, PT, R9, RZ, PT ;  /* 0x000000ff0900720c */ /* 0x000fe40003f25270 */
[----:B------:R-:W-:Y:S01]  /*06c0*/  LOP3.LUT R5, R3, 0x7fffff, RZ, 0xc0, !PT ;  /* 0x007fffff03057812 */ /* 0x000fe200078ec0ff */
[----:B------:R-:W-:Y:S01]  /*06d0*/  FFMA.RP R3, R10, R8, R7 ;  /* 0x000000080a037223 */ /* 0x000fe20000008007 */
[----:B------:R-:W-:Y:S02]  /*06e0*/  VIADD R8, R9, 0x20 ;  /* 0x0000002009087836 */ /* 0x000fe40000000000 */
[----:B------:R-:W-:Y:S01]  /*06f0*/  LOP3.LUT R5, R5, 0x800000, RZ, 0xfc, !PT ;  /* 0x0080000005057812 */ /* 0x000fe200078efcff */
[----:B------:R-:W-:Y:S01]  /*0700*/  IMAD.MOV R7, RZ, RZ, -R9 ;  /* 0x000000ffff077224 */ /* 0x000fe200078e0a09 */
[----:B------:R-:W-:-:S02]  /*0710*/  FSETP.NEU.FTZ.AND P0, PT, R3, R6, PT ;  /* 0x000000060300720b */ /* 0x000fc40003f1d000 */
[----:B------:R-:W-:Y:S02]  /*0720*/  SHF.L.U32 R8, R5, R8, RZ ;  /* 0x0000000805087219 */ /* 0x000fe400000006ff */
[----:B------:R-:W-:Y:S02]  /*0730*/  SEL R6, R7, RZ, P2 ;  /* 0x000000ff07067207 */ /* 0x000fe40001000000 */
[----:B------:R-:W-:Y:S02]  /*0740*/  ISETP.NE.AND P1, PT, R8, RZ, P1 ;  /* 0x000000ff0800720c */ /* 0x000fe40000f25270 */
[----:B------:R-:W-:Y:S02]  /*0750*/  SHF.R.U32.HI R6, RZ, R6, R5 ;  /* 0x00000006ff067219 */ /* 0x000fe40000011605 */
[----:B------:R-:W-:Y:S02]  /*0760*/  PLOP3.LUT P0, PT, P0, P1, PT, 0xf8, 0x8f ;  /* 0x00000000008f781c */ /* 0x000fe40000703f70 */
[----:B------:R-:W-:-:S02]  /*0770*/  SHF.R.U32.HI R8, RZ, 0x1, R6 ;  /* 0x00000001ff087819 */ /* 0x000fc40000011606 */
[----:B------:R-:W-:-:S04]  /*0780*/  SEL R3, RZ, 0x1, !P0 ;  /* 0x00000001ff037807 */ /* 0x000fc80004000000 */
[----:B------:R-:W-:-:S04]  /*0790*/  LOP3.LUT R3, R3, 0x1, R8, 0xf8, !PT ;  /* 0x0000000103037812 */ /* 0x000fc800078ef808 */
[----:B------:R-:W-:-:S05]  /*07a0*/  LOP3.LUT R3, R3, R6, RZ, 0xc0, !PT ;  /* 0x0000000603037212 */ /* 0x000fca00078ec0ff */
[----:B------:R-:W-:-:S05]  /*07b0*/  IMAD.IADD R3, R8, 0x1, R3 ;  /* 0x0000000108037824 */ /* 0x000fca00078e0203 */
[----:B------:R-:W-:Y:S01]  /*07c0*/  LOP3.LUT R0, R3, R0, RZ, 0xfc, !PT ;  /* 0x0000000003007212 */ /* 0x000fe200078efcff */
[----:B------:R-:W-:Y:S06]  /*07d0*/  BRA `(.L_x_11) ;  /* 0x0000000000107947 */ /* 0x000fec0003800000 */
.L_x_10:
[----:B------:R-:W-:-:S04]  /*07e0*/  LOP3.LUT R0, R0, 0x80000000, RZ, 0xc0, !PT ;  /* 0x8000000000007812 */ /* 0x000fc800078ec0ff */
[----:B------:R-:W-:Y:S01]  /*07f0*/  LOP3.LUT R0, R0, 0x7f800000, RZ, 0xfc, !PT ;  /* 0x7f80000000007812 */ /* 0x000fe200078efcff */
[----:B------:R-:W-:Y:S06]  /*0800*/  BRA `(.L_x_11) ;  /* 0x0000000000047947 */ /* 0x000fec0003800000 */
.L_x_9:
[----:B------:R-:W-:-:S07]  /*0810*/  IMAD R0, R6, 0x800000, R0 ;  /* 0x0080000006007824 */ /* 0x000fce00078e0200 */
.L_x_11:
[----:B------:R-:W-:Y:S05]  /*0820*/  BSYNC.RECONVERGENT B2 ;  /* 0x0000000000027941 */ /* 0x000fea0003800200 */
.L_x_8:
[----:B------:R-:W-:Y:S05]  /*0830*/  BRA `(.L_x_12) ;  /* 0x0000000000207947 */ /* 0x000fea0003800000 */
.L_x_7:
[----:B------:R-:W-:-:S04]  /*0840*/  LOP3.LUT R0, R8, 0x80000000, R7, 0x48, !PT ;  /* 0x8000000008007812 */ /* 0x000fc800078e4807 */
[----:B------:R-:W-:Y:S01]  /*0850*/  LOP3.LUT R0, R0, 0x7f800000, RZ, 0xfc, !PT ;  /* 0x7f80000000007812 */ /* 0x000fe200078efcff */
[----:B------:R-:W-:Y:S06]  /*0860*/  BRA `(.L_x_12) ;  /* 0x0000000000147947 */ /* 0x000fec0003800000 */
.L_x_6:
[----:B------:R-:W-:Y:S01]  /*0870*/  LOP3.LUT R0, R8, 0x80000000, R7, 0x48, !PT ;  /* 0x8000000008007812 */ /* 0x000fe200078e4807 */
[----:B------:R-:W-:Y:S06]  /*0880*/  BRA `(.L_x_12) ;  /* 0x00000000000c7947 */ /* 0x000fec0003800000 */
.L_x_5:
[----:B------:R-:W0:Y:S01]  /*0890*/  MUFU.RSQ R0, -QNAN ;  /* 0xffc0000000007908 */ /* 0x000e220000001400 */
[----:B------:R-:W-:Y:S05]  /*08a0*/  BRA `(.L_x_12) ;  /* 0x0000000000047947 */ /* 0x000fea0003800000 */
.L_x_4:
[----:B------:R-:W-:-:S07]  /*08b0*/  FADD.FTZ R0, R0, R3 ;  /* 0x0000000300007221 */ /* 0x000fce0000010000 */
.L_x_12:
[----:B------:R-:W-:Y:S05]  /*08c0*/  BSYNC.RECONVERGENT B1 ;  /* 0x0000000000017941 */ /* 0x000fea0003800200 */
.L_x_2:
[----:B------:R-:W-:-:S04]  /*08d0*/  IMAD.MOV.U32 R5, RZ, RZ, 0x0 ;  /* 0x00000000ff057424 */ /* 0x000fc800078e00ff */
[----:B0-----:R-:W-:Y:S05]  /*08e0*/  RET.REL.NODEC R4 `(_Z8matScalePfS_fii) ;  /* 0xfffffff404c47950 */ /* 0x001fea0003c3ffff */
.L_x_13:
[----:B------:R-:W-:-:S00]  /*08f0*/  BRA `(.L_x_13) ;  /* 0xfffffffc00fc7947 */ /* 0x000fc0000383ffff */
[----:B------:R-:W-:-:S00]  /*0900*/  NOP ;  /* 0x0000000000007918 */ /* 0x000fc00000000000 */
[----:B------:R-:W-:-:S00]  /*0910*/  NOP ;  /* 0x0000000000007918 */ /* 0x000fc00000000000 */
[----:B------:R-:W-:-:S00]  /*0920*/  NOP ;  /* 0x0000000000007918 */ /* 0x000fc00000000000 */
[----:B------:R-:W-:-:S00]  /*0930*/  NOP ;  /* 0x0000000000007918 */ /* 0x000fc00000000000 */
[----:B------:R-:W-:-:S00]  /*0940*/  NOP ;  /* 0x0000000000007918 */ /* 0x000fc00000000000 */
[----:B------:R-:W-:-:S00]  /*0950*/  NOP ;  /* 0x0000000000007918 */ /* 0x000fc00000000000 */
[----:B------:R-:W-:-:S00]  /*0960*/  NOP ;  /* 0x0000000000007918 */ /* 0x000fc00000000000 */
[----:B------:R-:W-:-:S00]  /*0970*/  NOP ;  /* 0x0000000000007918 */ /* 0x000fc00000000000 */
.L_x_14:


//--------------------- .nv.shared.reserved.0     --------------------------
	.section	.nv.shared.reserved.0,"aw",@nobits
	.weak		__nv_reservedSMEM_offset_0_alias
	.size		__nv_reservedSMEM_offset_0_alias, 0, 64
	.other		__nv_reservedSMEM_offset_0_alias,@"STO_CUDA_RESERVED_SHARED STV_DEFAULT"
__nv_reservedSMEM_offset_0_alias:
	.zero		0
	.zero		64


//--------------------- .nv.constant0._Z8matScalePfS_fii --------------------------
	.section	.nv.constant0._Z8matScalePfS_fii,"a",@progbits
	.sectionflags	@""
	.align	4
.nv.constant0._Z8matScalePfS_fii:
	.zero		924


//--------------------- SYMBOLS --------------------------

	.type		.nv.reservedSmem.offset0,@object
	.size		.nv.reservedSmem.offset0,0x4
